//
// Generated by NVIDIA NVVM Compiler
//
// Compiler Build ID: CL-36424714
// Cuda compilation tools, release 13.0, V13.0.88
// Based on NVVM 20.0.0
//

.version 9.0
.target sm_100
.address_size 64

	// .globl	_Z4simuPlS_Pii
// _ZZ4simuPlS_PiiE1k has been demoted

.visible .entry _Z4simuPlS_Pii(
	.param .u64 .ptr .align 1 _Z4simuPlS_Pii_param_0,
	.param .u64 .ptr .align 1 _Z4simuPlS_Pii_param_1,
	.param .u64 .ptr .align 1 _Z4simuPlS_Pii_param_2,
	.param .u32 _Z4simuPlS_Pii_param_3
)
{
	.reg .b32 	%r<21>;
	.reg .b64 	%rd<39>;
	// demoted variable
	.shared .align 4 .u32 _ZZ4simuPlS_PiiE1k;
	ld.param.u64 	%rd1, [_Z4simuPlS_Pii_param_0];
	ld.param.u64 	%rd2, [_Z4simuPlS_Pii_param_1];
	ld.param.u64 	%rd3, [_Z4simuPlS_Pii_param_2];
	ld.param.u32 	%r1, [_Z4simuPlS_Pii_param_3];
	cvta.to.global.u64 	%rd4, %rd3;
	cvta.to.global.u64 	%rd5, %rd2;
	cvta.to.global.u64 	%rd6, %rd1;
	mov.u32 	%r2, %tid.x;
	mov.u32 	%r3, %ctaid.x;
	mov.u32 	%r4, %ntid.x;
	mad.lo.s32 	%r5, %r3, %r4, %r2;
	shl.b32 	%r6, %r1, 15;
	shr.s32 	%r7, %r5, 31;
	shr.u32 	%r8, %r7, 25;
	add.s32 	%r9, %r5, %r8;
	shr.s32 	%r10, %r9, 7;
	add.s32 	%r11, %r6, %r10;
	st.shared.u32 	[_ZZ4simuPlS_PiiE1k], %r11;
	and.b32  	%r12, %r9, -128;
	sub.s32 	%r13, %r5, %r12;
	mul.wide.s32 	%rd7, %r13, 8;
	add.s64 	%rd8, %rd6, %rd7;
	ld.global.u64 	%rd9, [%rd8];
	mul.wide.s32 	%rd10, %r11, 8;
	add.s64 	%rd11, %rd5, %rd10;
	ld.global.u64 	%rd12, [%rd11];
	and.b64  	%rd13, %rd12, %rd9;
	and.b64  	%rd14, %rd13, 6148914691236517205;
	shr.u64 	%rd15, %rd13, 1;
	and.b64  	%rd16, %rd15, 6148914691236517205;
	add.s64 	%rd17, %rd16, %rd14;
	and.b64  	%rd18, %rd17, 3689348814741910323;
	shr.u64 	%rd19, %rd17, 2;
	and.b64  	%rd20, %rd19, 1383505805528216371;
	add.s64 	%rd21, %rd20, %rd18;
	and.b64  	%rd22, %rd21, 506381209866536711;
	shr.u64 	%rd23, %rd21, 4;
	and.b64  	%rd24, %rd23, 506381209866536711;
	add.s64 	%rd25, %rd24, %rd22;
	and.b64  	%rd26, %rd25, 4222189076152335;
	shr.u64 	%rd27, %rd25, 8;
	and.b64  	%rd28, %rd27, 4222189076152335;
	add.s64 	%rd29, %rd28, %rd26;
	and.b64  	%rd30, %rd29, 133143986207;
	shr.u64 	%rd31, %rd29, 16;
	and.b64  	%rd32, %rd31, 133143986207;
	add.s64 	%rd33, %rd32, %rd30;
	shr.u64 	%rd34, %rd33, 32;
	cvt.u32.u64 	%r14, %rd33;
	cvt.u32.u64 	%r15, %rd34;
	add.s32 	%r16, %r15, %r14;
	and.b32  	%r17, %r16, 1;
	mul.lo.s32 	%r18, %r11, 129;
	add.s32 	%r19, %r18, %r13;
	mul.wide.s32 	%rd35, %r19, 4;
	add.s64 	%rd36, %rd4, %rd35;
	st.global.u32 	[%rd36], %r17;
	mul.wide.s32 	%rd37, %r18, 4;
	add.s64 	%rd38, %rd4, %rd37;
	atom.global.add.u32 	%r20, [%rd38+512], %r17;
	ret;

}
	// .globl	_Z11countweightPlPiS0_
.visible .entry _Z11countweightPlPiS0_(
	.param .u64 .ptr .align 1 _Z11countweightPlPiS0__param_0,
	.param .u64 .ptr .align 1 _Z11countweightPlPiS0__param_1,
	.param .u64 .ptr .align 1 _Z11countweightPlPiS0__param_2
)
{
	.reg .pred 	%p<2>;
	.reg .b32 	%r<8>;
	.reg .b64 	%rd<15>;

	ld.param.u64 	%rd1, [_Z11countweightPlPiS0__param_0];
	ld.param.u64 	%rd3, [_Z11countweightPlPiS0__param_1];
	ld.param.u64 	%rd2, [_Z11countweightPlPiS0__param_2];
	cvta.to.global.u64 	%rd4, %rd3;
	mov.u32 	%r3, %tid.x;
	mov.u32 	%r4, %ctaid.x;
	mov.u32 	%r5, %ntid.x;
	mad.lo.s32 	%r1, %r4, %r5, %r3;
	mul.lo.s32 	%r6, %r1, 129;
	mul.wide.s32 	%rd5, %r6, 4;
	add.s64 	%rd6, %rd4, %rd5;
	ld.global.u32 	%r2, [%rd6+512];
	setp.gt.s32 	%p1, %r2, 22;
	@%p1 bra 	$L__BB1_2;
	cvta.to.global.u64 	%rd7, %rd2;
	mul.wide.s32 	%rd8, %r2, 4;
	add.s64 	%rd9, %rd7, %rd8;
	atom.global.add.u32 	%r7, [%rd9], 1;
$L__BB1_2:
	cvta.to.global.u64 	%rd10, %rd1;
	mul.wide.s32 	%rd11, %r1, 8;
	add.s64 	%rd12, %rd10, %rd11;
	ld.global.u64 	%rd13, [%rd12];
	add.s64 	%rd14, %rd13, 4194304;
	st.global.u64 	[%rd12], %rd14;
	ret;

}


// ===== COMPILED SASS (sm_100) =====

	.target	sm_100

	.elftype	@"ET_EXEC"


//--------------------- .note.nv.tkinfo           --------------------------
	.section	.note.nv.tkinfo,"",@"SHT_NOTE"
	.sectionflags	@"SHF_NOTE_NV_TKINFO"
	.tkinfo
        /*0018*/ 	.word	0x00000002
        /*0030*/ 	.string	""
        /*0030*/ 	.string	"ptxas"
        /*0030*/ 	.string	"Cuda compilation tools, release 13.0, V13.0.88"
        /*0030*/ 	.string	"Build cuda_13.0.r13.0/compiler.36424714_0"
        /*0030*/ 	.string	"-arch sm_100 -m 64 "



//--------------------- .note.nv.cuinfo           --------------------------
	.section	.note.nv.cuinfo,"",@"SHT_NOTE"
	.sectionflags	@"SHF_NOTE_NV_CUINFO"
        /*0018*/ 	.short	0x0002
        /*001a*/ 	.short	0x0064
        /*001c*/ 	.short	0x0082
	.zero		2


//--------------------- .nv.info                  --------------------------
	.section	.nv.info,"",@"SHT_CUDA_INFO"
	.align	4


	//----- nvinfo : EIATTR_REGCOUNT
	.align		4
        /*0000*/ 	.byte	0x04, 0x2f
        /*0002*/ 	.short	(.L_1 - .L_0)
	.align		4
.L_0:
        /*0004*/ 	.word	index@(_Z4simuPlS_Pii)
        /*0008*/ 	.word	0x0000000e


	//----- nvinfo : EIATTR_FRAME_SIZE
	.align		4
.L_1:
        /*000c*/ 	.byte	0x04, 0x11
        /*000e*/ 	.short	(.L_3 - .L_2)
	.align		4
.L_2:
        /*0010*/ 	.word	index@(_Z4simuPlS_Pii)
        /*0014*/ 	.word	0x00000000


	//----- nvinfo : EIATTR_REGCOUNT
	.align		4
.L_3:
        /*0018*/ 	.byte	0x04, 0x2f
        /*001a*/ 	.short	(.L_5 - .L_4)
	.align		4
.L_4:
        /*001c*/ 	.word	index@(_Z11countweightPlPiS0_)
        /*0020*/ 	.word	0x0000000c


	//----- nvinfo : EIATTR_FRAME_SIZE
	.align		4
.L_5:
        /*0024*/ 	.byte	0x04, 0x11
        /*0026*/ 	.short	(.L_7 - .L_6)
	.align		4
.L_6:
        /*0028*/ 	.word	index@(_Z11countweightPlPiS0_)
        /*002c*/ 	.word	0x00000000


	//----- nvinfo : EIATTR_MIN_STACK_SIZE
	.align		4
.L_7:
        /*0030*/ 	.byte	0x04, 0x12
        /*0032*/ 	.short	(.L_9 - .L_8)
	.align		4
.L_8:
        /*0034*/ 	.word	index@(_Z11countweightPlPiS0_)
        /*0038*/ 	.word	0x00000000


	//----- nvinfo : EIATTR_MIN_STACK_SIZE
	.align		4
.L_9:
        /*003c*/ 	.byte	0x04, 0x12
        /*003e*/ 	.short	(.L_11 - .L_10)
	.align		4
.L_10:
        /*0040*/ 	.word	index@(_Z4simuPlS_Pii)
        /*0044*/ 	.word	0x00000000
.L_11:


//--------------------- .nv.compat                --------------------------
	.section	.nv.compat,"",@"SHT_CUDA_COMPAT_INFO"
	.align	4
        /*0000*/ 	.byte	0x02, 0x09, 0x00, 0x00, 0x02, 0x02, 0x01, 0x00, 0x02, 0x05, 0x05, 0x00, 0x03, 0x07, 0x01, 0x01
        /*0010*/ 	.byte	0x02, 0x03, 0x00, 0x00, 0x02, 0x06, 0x01, 0x00, 0x04, 0x0b, 0x08, 0x00, 0x09, 0x00, 0x00, 0x00
        /*0020*/ 	.byte	0x00, 0x00, 0x00, 0x00


//--------------------- .nv.info._Z11countweightPlPiS0_ --------------------------
	.section	.nv.info._Z11countweightPlPiS0_,"",@"SHT_CUDA_INFO"
	.sectionflags	@""
	.align	4


	//----- nvinfo : EIATTR_CUDA_API_VERSION
	.align		4
        /*0000*/ 	.byte	0x04, 0x37
        /*0002*/ 	.short	(.L_13 - .L_12)
.L_12:
        /*0004*/ 	.word	0x00000082


	//----- nvinfo : EIATTR_KPARAM_INFO
	.align		4
.L_13:
        /*0008*/ 	.byte	0x04, 0x17
        /*000a*/ 	.short	(.L_15 - .L_14)
.L_14:
        /*000c*/ 	.word	0x00000000
        /*0010*/ 	.short	0x0002
        /*0012*/ 	.short	0x0010
        /*0014*/ 	.byte	0x00, 0xf5, 0x21, 0x00


	//----- nvinfo : EIATTR_KPARAM_INFO
	.align		4
.L_15:
        /*0018*/ 	.byte	0x04, 0x17
        /*001a*/ 	.short	(.L_17 - .L_16)
.L_16:
        /*001c*/ 	.word	0x00000000
        /*0020*/ 	.short	0x0001
        /*0022*/ 	.short	0x0008
        /*0024*/ 	.byte	0x00, 0xf5, 0x21, 0x00


	//----- nvinfo : EIATTR_KPARAM_INFO
	.align		4
.L_17:
        /*0028*/ 	.byte	0x04, 0x17
        /*002a*/ 	.short	(.L_19 - .L_18)
.L_18:
        /*002c*/ 	.word	0x00000000
        /*0030*/ 	.short	0x0000
        /*0032*/ 	.short	0x0000
        /*0034*/ 	.byte	0x00, 0xf5, 0x21, 0x00


	//----- nvinfo : EIATTR_SPARSE_MMA_MASK
	.align		4
.L_19:
        /*0038*/ 	.byte	0x03, 0x50
        /*003a*/ 	.short	0x0000


	//----- nvinfo : EIATTR_MAXREG_COUNT
	.align		4
        /*003c*/ 	.byte	0x03, 0x1b
        /*003e*/ 	.short	0x00ff


	//----- nvinfo : EIATTR_MERCURY_ISA_VERSION
	.align		4
        /*0040*/ 	.byte	0x03, 0x5f
        /*0042*/ 	.short	0x0101


	//----- nvinfo : EIATTR_VRC_CTA_INIT_COUNT
	.align		4
        /*0044*/ 	.byte	0x02, 0x4a
	.zero		1
	.zero		1


	//----- nvinfo : EIATTR_EXIT_INSTR_OFFSETS
	.align		4
        /*0048*/ 	.byte	0x04, 0x1c
        /*004a*/ 	.short	(.L_21 - .L_20)


	//   ....[0]....
.L_20:
        /*004c*/ 	.word	0x00000180


	//----- nvinfo : EIATTR_CRS_STACK_SIZE
	.align		4
.L_21:
        /*0050*/ 	.byte	0x04, 0x1e
        /*0052*/ 	.short	(.L_23 - .L_22)
.L_22:
        /*0054*/ 	.word	0x00000000


	//----- nvinfo : EIATTR_CBANK_PARAM_SIZE
	.align		4
.L_23:
        /*0058*/ 	.byte	0x03, 0x19
        /*005a*/ 	.short	0x0018


	//----- nvinfo : EIATTR_PARAM_CBANK
	.align		4
        /*005c*/ 	.byte	0x04, 0x0a
        /*005e*/ 	.short	(.L_25 - .L_24)
	.align		4
.L_24:
        /*0060*/ 	.word	index@(.nv.constant0._Z11countweightPlPiS0_)
        /*0064*/ 	.short	0x0380
        /*0066*/ 	.short	0x0018


	//----- nvinfo : EIATTR_SW_WAR
	.align		4
.L_25:
        /*0068*/ 	.byte	0x04, 0x36
        /*006a*/ 	.short	(.L_27 - .L_26)
.L_26:
        /*006c*/ 	.word	0x00000008
.L_27:


//--------------------- .nv.info._Z4simuPlS_Pii   --------------------------
	.section	.nv.info._Z4simuPlS_Pii,"",@"SHT_CUDA_INFO"
	.sectionflags	@""
	.align	4


	//----- nvinfo : EIATTR_CUDA_API_VERSION
	.align		4
        /*0000*/ 	.byte	0x04, 0x37
        /*0002*/ 	.short	(.L_29 - .L_28)
.L_28:
        /*0004*/ 	.word	0x00000082


	//----- nvinfo : EIATTR_KPARAM_INFO
	.align		4
.L_29:
        /*0008*/ 	.byte	0x04, 0x17
        /*000a*/ 	.short	(.L_31 - .L_30)
.L_30:
        /*000c*/ 	.word	0x00000000
        /*0010*/ 	.short	0x0003
        /*0012*/ 	.short	0x0018
        /*0014*/ 	.byte	0x00, 0xf0, 0x11, 0x00


	//----- nvinfo : EIATTR_KPARAM_INFO
	.align		4
.L_31:
        /*0018*/ 	.byte	0x04, 0x17
        /*001a*/ 	.short	(.L_33 - .L_32)
.L_32:
        /*001c*/ 	.word	0x00000000
        /*0020*/ 	.short	0x0002
        /*0022*/ 	.short	0x0010
        /*0024*/ 	.byte	0x00, 0xf5, 0x21, 0x00


	//----- nvinfo : EIATTR_KPARAM_INFO
	.align		4
.L_33:
        /*0028*/ 	.byte	0x04, 0x17
        /*002a*/ 	.short	(.L_35 - .L_34)
.L_34:
        /*002c*/ 	.word	0x00000000
        /*0030*/ 	.short	0x0001
        /*0032*/ 	.short	0x0008
        /*0034*/ 	.byte	0x00, 0xf5, 0x21, 0x00


	//----- nvinfo : EIATTR_KPARAM_INFO
	.align		4
.L_35:
        /*0038*/ 	.byte	0x04, 0x17
        /*003a*/ 	.short	(.L_37 - .L_36)
.L_36:
        /*003c*/ 	.word	0x00000000
        /*0040*/ 	.short	0x0000
        /*0042*/ 	.short	0x0000
        /*0044*/ 	.byte	0x00, 0xf5, 0x21, 0x00


	//----- nvinfo : EIATTR_SPARSE_MMA_MASK
	.align		4
.L_37:
        /*0048*/ 	.byte	0x03, 0x50
        /*004a*/ 	.short	0x0000


	//----- nvinfo : EIATTR_MAXREG_COUNT
	.align		4
        /*004c*/ 	.byte	0x03, 0x1b
        /*004e*/ 	.short	0x00ff


	//----- nvinfo : EIATTR_MERCURY_ISA_VERSION
	.align		4
        /*0050*/ 	.byte	0x03, 0x5f
        /*0052*/ 	.short	0x0101


	//----- nvinfo : EIATTR_VRC_CTA_INIT_COUNT
	.align		4
        /*0054*/ 	.byte	0x02, 0x4a
	.zero		1
	.zero		1


	//----- nvinfo : EIATTR_EXIT_INSTR_OFFSETS
	.align		4
        /*0058*/ 	.byte	0x04, 0x1c
        /*005a*/ 	.short	(.L_39 - .L_38)


	//   ....[0]....
.L_38:
        /*005c*/ 	.word	0x00000490


	//----- nvinfo : EIATTR_CBANK_PARAM_SIZE
	.align		4
.L_39:
        /*0060*/ 	.byte	0x03, 0x19
        /*0062*/ 	.short	0x001c


	//----- nvinfo : EIATTR_PARAM_CBANK
	.align		4
        /*0064*/ 	.byte	0x04, 0x0a
        /*0066*/ 	.short	(.L_41 - .L_40)
	.align		4
.L_40:
        /*0068*/ 	.word	index@(.nv.constant0._Z4simuPlS_Pii)
        /*006c*/ 	.short	0x0380
        /*006e*/ 	.short	0x001c


	//----- nvinfo : EIATTR_SW_WAR
	.align		4
.L_41:
        /*0070*/ 	.byte	0x04, 0x36
        /*0072*/ 	.short	(.L_43 - .L_42)
.L_42:
        /*0074*/ 	.word	0x00000008
.L_43:


//--------------------- .nv.callgraph             --------------------------
	.section	.nv.callgraph,"",@"SHT_CUDA_CALLGRAPH"
	.align	4
	.sectionentsize	8
	.align		4
        /*0000*/ 	.word	0x00000000
	.align		4
        /*0004*/ 	.word	0xffffffff
	.align		4
        /*0008*/ 	.word	0x00000000
	.align		4
        /*000c*/ 	.word	0xfffffffe
	.align		4
        /*0010*/ 	.word	0x00000000
	.align		4
        /*0014*/ 	.word	0xfffffffd
	.align		4
        /*0018*/ 	.word	0x00000000
	.align		4
        /*001c*/ 	.word	0xfffffffc


//--------------------- .text._Z11countweightPlPiS0_ --------------------------
	.section	.text._Z11countweightPlPiS0_,"ax",@progbits
	.align	128
        .global         _Z11countweightPlPiS0_
        .type           _Z11countweightPlPiS0_,@function
        .size           _Z11countweightPlPiS0_,(.L_x_4 - _Z11countweightPlPiS0_)
        .other          _Z11countweightPlPiS0_,@"STO_CUDA_ENTRY STV_DEFAULT"
_Z11countweightPlPiS0_:
.text._Z11countweightPlPiS0_:
[----:B------:R-:W-:Y:S01]  /*0000*/  LDC R1, c[0x0][0x37c] ;  /* 0x0000df00ff017b82 */ /* 0x000fe20000000800 */
[----:B------:R-:W0:Y:S07]  /*0010*/  S2R R7, SR_TID.X ;  /* 0x0000000000077919 */ /* 0x000e2e0000002100 */
[----:B------:R-:W0:Y:S01]  /*0020*/  S2UR UR6, SR_CTAID.X ;  /* 0x00000000000679c3 */ /* 0x000e220000002500 */
[----:B------:R-:W1:Y:S07]  /*0030*/  LDCU.64 UR4, c[0x0][0x358] ;  /* 0x00006b00ff0477ac */ /* 0x000e6e0008000a00 */
[----:B------:R-:W0:Y:S08]  /*0040*/  LDC R0, c[0x0][0x360] ;  /* 0x0000d800ff007b82 */ /* 0x000e300000000800 */
[----:B------:R-:W2:Y:S01]  /*0050*/  LDC.64 R2, c[0x0][0x388] ;  /* 0x0000e200ff027b82 */ /* 0x000ea20000000a00 */
[----:B0-----:R-:W-:-:S04]  /*0060*/  IMAD R7, R0, UR6, R7 ;  /* 0x0000000600077c24 */ /* 0x001fc8000f8e0207 */
[----:B------:R-:W-:-:S04]  /*0070*/  IMAD R5, R7, 0x81, RZ ;  /* 0x0000008107057824 */ /* 0x000fc800078e02ff */
[----:B--2---:R-:W-:Y:S02]  /*0080*/  IMAD.WIDE R2, R5, 0x4, R2 ;  /* 0x0000000405027825 */ /* 0x004fe400078e0202 */
[----:B------:R-:W0:Y:S03]  /*0090*/  LDC.64 R4, c[0x0][0x380] ;  /* 0x0000e000ff047b82 */ /* 0x000e260000000a00 */
[----:B-1----:R-:W2:Y:S01]  /*00a0*/  LDG.E R9, desc[UR4][R2.64+0x200] ;  /* 0x0002000402097981 */ /* 0x002ea2000c1e1900 */
[----:B------:R-:W-:Y:S01]  /*00b0*/  BSSY.RECONVERGENT B0, `(.L_x_0) ;  /* 0x0000008000007945 */ /* 0x000fe20003800200 */
[----:B0-----:R-:W-:Y:S01]  /*00c0*/  IMAD.WIDE R4, R7, 0x8, R4 ;  /* 0x0000000807047825 */ /* 0x001fe200078e0204 */
[----:B--2---:R-:W-:-:S13]  /*00d0*/  ISETP.GT.AND P0, PT, R9, 0x16, PT ;  /* 0x000000160900780c */ /* 0x004fda0003f04270 */
[----:B------:R-:W-:Y:S05]  /*00e0*/  @P0 BRA `(.L_x_1) ;  /* 0x0000000000100947 */ /* 0x000fea0003800000 */
[----:B------:R-:W0:Y:S01]  /*00f0*/  LDC.64 R2, c[0x0][0x390] ;  /* 0x0000e400ff027b82 */ /* 0x000e220000000a00 */
[----:B------:R-:W-:Y:S02]  /*0100*/  HFMA2 R7, -RZ, RZ, 0, 5.9604644775390625e-08 ;  /* 0x00000001ff077431 */ /* 0x000fe400000001ff */
[----:B0-----:R-:W-:-:S05]  /*0110*/  IMAD.WIDE R2, R9, 0x4, R2 ;  /* 0x0000000409027825 */ /* 0x001fca00078e0202 */
[----:B------:R0:W-:Y:S02]  /*0120*/  REDG.E.ADD.STRONG.GPU desc[UR4][R2.64], R7 ;  /* 0x000000070200798e */ /* 0x0001e4000c12e104 */
.L_x_1:
[----:B------:R-:W-:Y:S05]  /*0130*/  BSYNC.RECONVERGENT B0 ;  /* 0x0000000000007941 */ /* 0x000fea0003800200 */
.L_x_0:
[----:B0-----:R-:W2:Y:S02]  /*0140*/  LDG.E.64 R2, desc[UR4][R4.64] ;  /* 0x0000000404027981 */ /* 0x001ea4000c1e1b00 */
[----:B--2---:R-:W-:-:S04]  /*0150*/  IADD3 R2, P0, PT, R2, 0x400000, RZ ;  /* 0x0040000002027810 */ /* 0x004fc80007f1e0ff */
[----:B------:R-:W-:-:S05]  /*0160*/  IADD3.X R3, PT, PT, RZ, R3, RZ, P0, !PT ;  /* 0x00000003ff037210 */ /* 0x000fca00007fe4ff */
[----:B------:R-:W-:Y:S01]  /*0170*/  STG.E.64 desc[UR4][R4.64], R2 ;  /* 0x0000000204007986 */ /* 0x000fe2000c101b04 */
[----:B------:R-:W-:Y:S05]  /*0180*/  EXIT ;  /* 0x000000000000794d */ /* 0x000fea0003800000 */
.L_x_2:
[----:B------:R-:W-:-:S00]  /*0190*/  BRA `(.L_x_2) ;  /* 0xfffffffc00fc7947 */ /* 0x000fc0000383ffff */
[----:B------:R-:W-:-:S00]  /*01a0*/  NOP ;  /* 0x0000000000007918 */ /* 0x000fc00000000000 */
        /* <DEDUP_REMOVED lines=13> */
.L_x_4:


//--------------------- .text._Z4simuPlS_Pii      --------------------------
	.section	.text._Z4simuPlS_Pii,"ax",@progbits
	.align	128
        .global         _Z4simuPlS_Pii
        .type           _Z4simuPlS_Pii,@function
        .size           _Z4simuPlS_Pii,(.L_x_5 - _Z4simuPlS_Pii)
        .other          _Z4simuPlS_Pii,@"STO_CUDA_ENTRY STV_DEFAULT"
_Z4simuPlS_Pii:
.text._Z4simuPlS_Pii:
[----:B------:R-:W-:Y:S01]  /*0000*/  LDC R1, c[0x0][0x37c] ;  /* 0x0000df00ff017b82 */ /* 0x000fe20000000800 */
[----:B------:R-:W0:Y:S07]  /*0010*/  S2R R4, SR_TID.X ;  /* 0x0000000000047919 */ /* 0x000e2e0000002100 */
[----:B------:R-:W0:Y:S08]  /*0020*/  S2UR UR4, SR_CTAID.X ;  /* 0x00000000000479c3 */ /* 0x000e300000002500 */
[----:B------:R-:W0:Y:S08]  /*0030*/  LDC R5, c[0x0][0x360] ;  /* 0x0000d800ff057b82 */ /* 0x000e300000000800 */
[----:B------:R-:W1:Y:S08]  /*0040*/  LDC R11, c[0x0][0x398] ;  /* 0x0000e600ff0b7b82 */ /* 0x000e700000000800 */
[----:B------:R-:W2:Y:S08]  /*0050*/  LDC.64 R2, c[0x0][0x380] ;  /* 0x0000e000ff027b82 */ /* 0x000eb00000000a00 */
[----:B------:R-:W3:Y:S01]  /*0060*/  LDC.64 R6, c[0x0][0x388] ;  /* 0x0000e200ff067b82 */ /* 0x000ee20000000a00 */
[----:B0-----:R-:W-:Y:S01]  /*0070*/  IMAD R4, R5, UR4, R4 ;  /* 0x0000000405047c24 */ /* 0x001fe2000f8e0204 */
[----:B------:R-:W0:Y:S04]  /*0080*/  LDCU.64 UR4, c[0x0][0x358] ;  /* 0x00006b00ff0477ac */ /* 0x000e280008000a00 */
[----:B------:R-:W-:-:S04]  /*0090*/  SHF.R.S32.HI R5, RZ, 0x1f, R4 ;  /* 0x0000001fff057819 */ /* 0x000fc80000011404 */
[----:B------:R-:W-:-:S04]  /*00a0*/  LEA.HI R5, R5, R4, RZ, 0x7 ;  /* 0x0000000405057211 */ /* 0x000fc800078f38ff */
[----:B------:R-:W-:Y:S02]  /*00b0*/  LOP3.LUT R9, R5, 0xffffff80, RZ, 0xc0, !PT ;  /* 0xffffff8005097812 */ /* 0x000fe400078ec0ff */
[----:B------:R-:W-:-:S03]  /*00c0*/  SHF.R.S32.HI R0, RZ, 0x7, R5 ;  /* 0x00000007ff007819 */ /* 0x000fc60000011405 */
[----:B------:R-:W-:Y:S02]  /*00d0*/  IMAD.IADD R4, R4, 0x1, -R9 ;  /* 0x0000000104047824 */ /* 0x000fe400078e0a09 */
[----:B-1----:R-:W-:Y:S02]  /*00e0*/  IMAD R0, R11, 0x8000, R0 ;  /* 0x000080000b007824 */ /* 0x002fe400078e0200 */
[----:B--2---:R-:W-:-:S04]  /*00f0*/  IMAD.WIDE R2, R4, 0x8, R2 ;  /* 0x0000000804027825 */ /* 0x004fc800078e0202 */
[----:B---3--:R-:W-:Y:S02]  /*0100*/  IMAD.WIDE R6, R0, 0x8, R6 ;  /* 0x0000000800067825 */ /* 0x008fe400078e0206 */
[----:B0-----:R-:W2:Y:S04]  /*0110*/  LDG.E.64 R2, desc[UR4][R2.64] ;  /* 0x0000000402027981 */ /* 0x001ea8000c1e1b00 */
[----:B------:R-:W2:Y:S02]  /*0120*/  LDG.E.64 R6, desc[UR4][R6.64] ;  /* 0x0000000406067981 */ /* 0x000ea4000c1e1b00 */
[----:B--2---:R-:W-:Y:S02]  /*0130*/  LOP3.LUT R5, R6, R2, RZ, 0xc0, !PT ;  /* 0x0000000206057212 */ /* 0x004fe400078ec0ff */
[----:B------:R-:W-:-:S02]  /*0140*/  LOP3.LUT R8, R7, R3, RZ, 0xc0, !PT ;  /* 0x0000000307087212 */ /* 0x000fc400078ec0ff */
[----:B------:R-:W-:Y:S02]  /*0150*/  LOP3.LUT R10, R6, 0x55555555, R2, 0x80, !PT ;  /* 0x55555555060a7812 */ /* 0x000fe400078e8002 */
[--C-:B------:R-:W-:Y:S02]  /*0160*/  SHF.R.U64 R5, R5, 0x1, R8.reuse ;  /* 0x0000000105057819 */ /* 0x100fe40000001208 */
[----:B------:R-:W-:Y:S02]  /*0170*/  SHF.R.U32.HI R8, RZ, 0x1, R8 ;  /* 0x00000001ff087819 */ /* 0x000fe40000011608 */
[----:B------:R-:W-:Y:S02]  /*0180*/  LOP3.LUT R5, R5, 0x55555555, RZ, 0xc0, !PT ;  /* 0x5555555505057812 */ /* 0x000fe400078ec0ff */
[----:B------:R-:W-:Y:S02]  /*0190*/  LOP3.LUT R9, R7, 0x55555555, R3, 0x80, !PT ;  /* 0x5555555507097812 */ /* 0x000fe400078e8003 */
[----:B------:R-:W-:-:S02]  /*01a0*/  LOP3.LUT R8, R8, 0x55555555, RZ, 0xc0, !PT ;  /* 0x5555555508087812 */ /* 0x000fc400078ec0ff */
[----:B------:R-:W-:-:S04]  /*01b0*/  IADD3 R5, P0, PT, R5, R10, RZ ;  /* 0x0000000a05057210 */ /* 0x000fc80007f1e0ff */
[----:B------:R-:W-:Y:S01]  /*01c0*/  LOP3.LUT R2, R5, 0x33333333, RZ, 0xc0, !PT ;  /* 0x3333333305027812 */ /* 0x000fe200078ec0ff */
[----:B------:R-:W-:Y:S02]  /*01d0*/  IMAD.X R8, R8, 0x1, R9, P0 ;  /* 0x0000000108087824 */ /* 0x000fe400000e0609 */
[----:B------:R-:W-:-:S03]  /*01e0*/  IMAD R9, R0, 0x81, RZ ;  /* 0x0000008100097824 */ /* 0x000fc600078e02ff */
[--C-:B------:R-:W-:Y:S02]  /*01f0*/  SHF.R.U64 R3, R5, 0x2, R8.reuse ;  /* 0x0000000205037819 */ /* 0x100fe40000001208 */
[----:B------:R-:W-:Y:S02]  /*0200*/  SHF.R.U32.HI R6, RZ, 0x2, R8 ;  /* 0x00000002ff067819 */ /* 0x000fe40000011608 */
[----:B------:R-:W-:Y:S02]  /*0210*/  LOP3.LUT R3, R3, 0x33333333, RZ, 0xc0, !PT ;  /* 0x3333333303037812 */ /* 0x000fe400078ec0ff */
[----:B------:R-:W-:Y:S02]  /*0220*/  LOP3.LUT R5, R8, 0x33333333, RZ, 0xc0, !PT ;  /* 0x3333333308057812 */ /* 0x000fe400078ec0ff */
[----:B------:R-:W-:Y:S02]  /*0230*/  LOP3.LUT R6, R6, 0x13333333, RZ, 0xc0, !PT ;  /* 0x1333333306067812 */ /* 0x000fe400078ec0ff */
[----:B------:R-:W-:-:S05]  /*0240*/  IADD3 R3, P0, PT, R3, R2, RZ ;  /* 0x0000000203037210 */ /* 0x000fca0007f1e0ff */
[----:B------:R-:W-:-:S05]  /*0250*/  IMAD.X R6, R6, 0x1, R5, P0 ;  /* 0x0000000106067824 */ /* 0x000fca00000e0605 */
[C-C-:B------:R-:W-:Y:S02]  /*0260*/  SHF.R.U64 R2, R3.reuse, 0x4, R6.reuse ;  /* 0x0000000403027819 */ /* 0x140fe40000001206 */
[----:B------:R-:W-:Y:S02]  /*0270*/  LOP3.LUT R3, R3, 0x7070707, RZ, 0xc0, !PT ;  /* 0x0707070703037812 */ /* 0x000fe400078ec0ff */
[----:B------:R-:W-:Y:S02]  /*0280*/  SHF.R.U32.HI R7, RZ, 0x4, R6 ;  /* 0x00000004ff077819 */ /* 0x000fe40000011606 */
[----:B------:R-:W-:Y:S02]  /*0290*/  LOP3.LUT R2, R2, 0x7070707, RZ, 0xc0, !PT ;  /* 0x0707070702027812 */ /* 0x000fe400078ec0ff */
[----:B------:R-:W-:Y:S02]  /*02a0*/  LOP3.LUT R6, R6, 0x7070707, RZ, 0xc0, !PT ;  /* 0x0707070706067812 */ /* 0x000fe400078ec0ff */
[----:B------:R-:W-:-:S02]  /*02b0*/  LOP3.LUT R7, R7, 0x7070707, RZ, 0xc0, !PT ;  /* 0x0707070707077812 */ /* 0x000fc400078ec0ff */
        /* <DEDUP_REMOVED lines=8> */
[----:B------:R-:W-:Y:S02]  /*0340*/  IADD3 R5, P0, PT, R5, R2, RZ ;  /* 0x0000000205057210 */ /* 0x000fe40007f1e0ff */
[----:B------:R-:W0:Y:S03]  /*0350*/  LDC.64 R2, c[0x0][0x390] ;  /* 0x0000e400ff027b82 */ /* 0x000e260000000a00 */
[----:B------:R-:W-:-:S05]  /*0360*/  IMAD.X R8, R8, 0x1, R7, P0 ;  /* 0x0000000108087824 */ /* 0x000fca00000e0607 */
[C-C-:B------:R-:W-:Y:S02]  /*0370*/  SHF.R.U64 R6, R5.reuse, 0x10, R8.reuse ;  /* 0x0000001005067819 */ /* 0x140fe40000001208 */
[----:B------:R-:W-:Y:S02]  /*0380*/  LOP3.LUT R5, R5, 0x1f, RZ, 0xc0, !PT ;  /* 0x0000001f05057812 */ /* 0x000fe400078ec0ff */
[----:B------:R-:W-:Y:S02]  /*0390*/  LOP3.LUT R6, R6, 0x1f, RZ, 0xc0, !PT ;  /* 0x0000001f06067812 */ /* 0x000fe400078ec0ff */
[----:B------:R-:W-:Y:S02]  /*03a0*/  SHF.R.U32.HI R7, RZ, 0x10, R8 ;  /* 0x00000010ff077819 */ /* 0x000fe40000011608 */
[----:B------:R-:W-:Y:S01]  /*03b0*/  IADD3 R6, P0, PT, R6, R5, RZ ;  /* 0x0000000506067210 */ /* 0x000fe20007f1e0ff */
[----:B------:R-:W-:Y:S01]  /*03c0*/  IMAD.IADD R5, R4, 0x1, R9 ;  /* 0x0000000104057824 */ /* 0x000fe200078e0209 */
[----:B------:R-:W-:-:S02]  /*03d0*/  LOP3.LUT R8, R8, 0x1f, RZ, 0xc0, !PT ;  /* 0x0000001f08087812 */ /* 0x000fc400078ec0ff */
[----:B------:R-:W-:-:S04]  /*03e0*/  LOP3.LUT R7, R7, 0x1f, RZ, 0xc0, !PT ;  /* 0x0000001f07077812 */ /* 0x000fc800078ec0ff */
[----:B------:R-:W-:Y:S01]  /*03f0*/  IADD3.X R6, PT, PT, R6, R7, R8, !PT, P0 ;  /* 0x0000000706067210 */ /* 0x000fe20007fe0408 */
[----:B0-----:R-:W-:-:S03]  /*0400*/  IMAD.WIDE R4, R5, 0x4, R2 ;  /* 0x0000000405047825 */ /* 0x001fc600078e0202 */
[----:B------:R-:W-:Y:S01]  /*0410*/  LOP3.LUT R7, R6, 0x1, RZ, 0xc0, !PT ;  /* 0x0000000106077812 */ /* 0x000fe200078ec0ff */
[----:B------:R-:W-:-:S04]  /*0420*/  IMAD.WIDE R2, R9, 0x4, R2 ;  /* 0x0000000409027825 */ /* 0x000fc800078e0202 */
[----:B------:R-:W-:Y:S04]  /*0430*/  STG.E desc[UR4][R4.64], R7 ;  /* 0x0000000704007986 */ /* 0x000fe8000c101904 */
[----:B------:R-:W-:Y:S01]  /*0440*/  REDG.E.ADD.STRONG.GPU desc[UR4][R2.64+0x200], R7 ;  /* 0x000200070200798e */ /* 0x000fe2000c12e104 */
[----:B------:R-:W0:Y:S01]  /*0450*/  S2UR UR5, SR_CgaCtaId ;  /* 0x00000000000579c3 */ /* 0x000e220000008800 */
[----:B------:R-:W-:Y:S02]  /*0460*/  UMOV UR4, 0x400 ;  /* 0x0000040000047882 */ /* 0x000fe40000000000 */
[----:B0-----:R-:W-:-:S09]  /*0470*/  ULEA UR4, UR5, UR4, 0x18 ;  /* 0x0000000405047291 */ /* 0x001fd2000f8ec0ff */
[----:B------:R-:W-:Y:S01]  /*0480*/  STS [UR4], R0 ;  /* 0x00000000ff007988 */ /* 0x000fe20008000804 */
[----:B------:R-:W-:Y:S05]  /*0490*/  EXIT ;  /* 0x000000000000794d */ /* 0x000fea0003800000 */
.L_x_3:
        /* <DEDUP_REMOVED lines=14> */
.L_x_5:


//--------------------- .nv.shared.reserved.0     --------------------------
	.section	.nv.shared.reserved.0,"aw",@nobits
	.weak		__nv_reservedSMEM_offset_0_alias
	.size		__nv_reservedSMEM_offset_0_alias, 0, 64
	.other		__nv_reservedSMEM_offset_0_alias,@"STO_CUDA_RESERVED_SHARED STV_DEFAULT"
__nv_reservedSMEM_offset_0_alias:
	.zero		0
	.zero		64


//--------------------- .nv.shared._Z4simuPlS_Pii --------------------------
	.section	.nv.shared._Z4simuPlS_Pii,"aw",@nobits
	.sectionflags	@""
	.align	4
.nv.shared._Z4simuPlS_Pii:
	.zero		1028


//--------------------- .nv.constant0._Z11countweightPlPiS0_ --------------------------
	.section	.nv.constant0._Z11countweightPlPiS0_,"a",@progbits
	.sectionflags	@""
	.align	4
.nv.constant0._Z11countweightPlPiS0_:
	.zero		920


//--------------------- .nv.constant0._Z4simuPlS_Pii --------------------------
	.section	.nv.constant0._Z4simuPlS_Pii,"a",@progbits
	.sectionflags	@""
	.align	4
.nv.constant0._Z4simuPlS_Pii:
	.zero		924


//--------------------- SYMBOLS --------------------------

	.type		.nv.reservedSmem.offset0,@object
	.size		.nv.reservedSmem.offset0,0x4
	.type		.nv.reservedSmem.cap,@object
	.size		.nv.reservedSmem.cap,0x4
